//
// Generated by NVIDIA NVVM Compiler
//
// Compiler Build ID: CL-36424714
// Cuda compilation tools, release 13.0, V13.0.88
// Based on NVVM 20.0.0
//

.version 9.0
.target sm_100
.address_size 64

	// .globl	_Z5saxpyifPfS_

.visible .entry _Z5saxpyifPfS_(
	.param .u32 _Z5saxpyifPfS__param_0,
	.param .f32 _Z5saxpyifPfS__param_1,
	.param .u64 .ptr .align 1 _Z5saxpyifPfS__param_2,
	.param .u64 .ptr .align 1 _Z5saxpyifPfS__param_3
)
{
	.reg .pred 	%p<2>;
	.reg .b32 	%r<6>;
	.reg .b32 	%f<5>;
	.reg .b64 	%rd<8>;

	ld.param.u32 	%r2, [_Z5saxpyifPfS__param_0];
	ld.param.f32 	%f1, [_Z5saxpyifPfS__param_1];
	ld.param.u64 	%rd1, [_Z5saxpyifPfS__param_2];
	ld.param.u64 	%rd2, [_Z5saxpyifPfS__param_3];
	mov.u32 	%r3, %ctaid.x;
	mov.u32 	%r4, %ntid.x;
	mov.u32 	%r5, %tid.x;
	mad.lo.s32 	%r1, %r3, %r4, %r5;
	setp.ge.s32 	%p1, %r1, %r2;
	@%p1 bra 	$L__BB0_2;
	cvta.to.global.u64 	%rd3, %rd1;
	cvta.to.global.u64 	%rd4, %rd2;
	mul.wide.s32 	%rd5, %r1, 4;
	add.s64 	%rd6, %rd3, %rd5;
	ld.global.f32 	%f2, [%rd6];
	add.s64 	%rd7, %rd4, %rd5;
	ld.global.f32 	%f3, [%rd7];
	fma.rn.f32 	%f4, %f1, %f2, %f3;
	st.global.f32 	[%rd7], %f4;
$L__BB0_2:
	ret;

}
	// .globl	_Z21normalization_and_sumiddPdS_S_
.visible .entry _Z21normalization_and_sumiddPdS_S_(
	.param .u32 _Z21normalization_and_sumiddPdS_S__param_0,
	.param .f64 _Z21normalization_and_sumiddPdS_S__param_1,
	.param .f64 _Z21normalization_and_sumiddPdS_S__param_2,
	.param .u64 .ptr .align 1 _Z21normalization_and_sumiddPdS_S__param_3,
	.param .u64 .ptr .align 1 _Z21normalization_and_sumiddPdS_S__param_4,
	.param .u64 .ptr .align 1 _Z21normalization_and_sumiddPdS_S__param_5
)
{
	.reg .pred 	%p<2>;
	.reg .b32 	%r<6>;
	.reg .b64 	%rd<10>;
	.reg .b64 	%fd<7>;

	ld.param.u32 	%r2, [_Z21normalization_and_sumiddPdS_S__param_0];
	ld.param.f64 	%fd1, [_Z21normalization_and_sumiddPdS_S__param_1];
	ld.param.f64 	%fd2, [_Z21normalization_and_sumiddPdS_S__param_2];
	ld.param.u64 	%rd1, [_Z21normalization_and_sumiddPdS_S__param_3];
	ld.param.u64 	%rd2, [_Z21normalization_and_sumiddPdS_S__param_4];
	ld.param.u64 	%rd3, [_Z21normalization_and_sumiddPdS_S__param_5];
	mov.u32 	%r3, %ctaid.x;
	mov.u32 	%r4, %ntid.x;
	mov.u32 	%r5, %tid.x;
	mad.lo.s32 	%r1, %r3, %r4, %r5;
	setp.ge.s32 	%p1, %r1, %r2;
	@%p1 bra 	$L__BB1_2;
	cvta.to.global.u64 	%rd4, %rd1;
	cvta.to.global.u64 	%rd5, %rd2;
	cvta.to.global.u64 	%rd6, %rd3;
	mul.wide.s32 	%rd7, %r1, 8;
	add.s64 	%rd8, %rd4, %rd7;
	ld.global.f64 	%fd3, [%rd8];
	sub.f64 	%fd4, %fd3, %fd1;
	div.rn.f64 	%fd5, %fd4, %fd2;
	add.s64 	%rd9, %rd5, %rd7;
	st.global.f64 	[%rd9], %fd5;
	atom.global.add.f64 	%fd6, [%rd6], %fd5;
$L__BB1_2:
	ret;

}
	// .globl	_Z11compute_stdiPdS_S_
.visible .entry _Z11compute_stdiPdS_S_(
	.param .u32 _Z11compute_stdiPdS_S__param_0,
	.param .u64 .ptr .align 1 _Z11compute_stdiPdS_S__param_1,
	.param .u64 .ptr .align 1 _Z11compute_stdiPdS_S__param_2,
	.param .u64 .ptr .align 1 _Z11compute_stdiPdS_S__param_3
)
{
	.reg .pred 	%p<2>;
	.reg .b32 	%r<6>;
	.reg .b64 	%rd<9>;
	.reg .b64 	%fd<6>;

	ld.param.u32 	%r2, [_Z11compute_stdiPdS_S__param_0];
	ld.param.u64 	%rd1, [_Z11compute_stdiPdS_S__param_1];
	ld.param.u64 	%rd2, [_Z11compute_stdiPdS_S__param_2];
	ld.param.u64 	%rd3, [_Z11compute_stdiPdS_S__param_3];
	mov.u32 	%r3, %ctaid.x;
	mov.u32 	%r4, %ntid.x;
	mov.u32 	%r5, %tid.x;
	mad.lo.s32 	%r1, %r3, %r4, %r5;
	setp.ge.s32 	%p1, %r1, %r2;
	@%p1 bra 	$L__BB2_2;
	cvta.to.global.u64 	%rd4, %rd1;
	cvta.to.global.u64 	%rd5, %rd2;
	cvta.to.global.u64 	%rd6, %rd3;
	mul.wide.s32 	%rd7, %r1, 8;
	add.s64 	%rd8, %rd4, %rd7;
	ld.global.f64 	%fd1, [%rd8];
	ld.global.f64 	%fd2, [%rd5];
	sub.f64 	%fd3, %fd1, %fd2;
	mul.f64 	%fd4, %fd3, %fd3;
	atom.global.add.f64 	%fd5, [%rd6], %fd4;
$L__BB2_2:
	ret;

}
	// .globl	_Z16scale_likelihoodidPdS_S_S_
.visible .entry _Z16scale_likelihoodidPdS_S_S_(
	.param .u32 _Z16scale_likelihoodidPdS_S_S__param_0,
	.param .f64 _Z16scale_likelihoodidPdS_S_S__param_1,
	.param .u64 .ptr .align 1 _Z16scale_likelihoodidPdS_S_S__param_2,
	.param .u64 .ptr .align 1 _Z16scale_likelihoodidPdS_S_S__param_3,
	.param .u64 .ptr .align 1 _Z16scale_likelihoodidPdS_S_S__param_4,
	.param .u64 .ptr .align 1 _Z16scale_likelihoodidPdS_S_S__param_5
)
{
	.reg .pred 	%p<5>;
	.reg .b32 	%r<21>;
	.reg .b32 	%f<3>;
	.reg .b64 	%rd<12>;
	.reg .b64 	%fd<34>;

	ld.param.u32 	%r5, [_Z16scale_likelihoodidPdS_S_S__param_0];
	ld.param.f64 	%fd7, [_Z16scale_likelihoodidPdS_S_S__param_1];
	ld.param.u64 	%rd2, [_Z16scale_likelihoodidPdS_S_S__param_2];
	ld.param.u64 	%rd3, [_Z16scale_likelihoodidPdS_S_S__param_3];
	ld.param.u64 	%rd4, [_Z16scale_likelihoodidPdS_S_S__param_4];
	ld.param.u64 	%rd5, [_Z16scale_likelihoodidPdS_S_S__param_5];
	mov.u32 	%r6, %ctaid.x;
	mov.u32 	%r7, %ntid.x;
	mov.u32 	%r8, %tid.x;
	mad.lo.s32 	%r1, %r6, %r7, %r8;
	setp.ge.s32 	%p1, %r1, %r5;
	@%p1 bra 	$L__BB3_5;
	cvta.to.global.u64 	%rd6, %rd5;
	cvta.to.global.u64 	%rd7, %rd4;
	mul.wide.s32 	%rd8, %r1, 8;
	add.s64 	%rd9, %rd6, %rd8;
	ld.global.f64 	%fd1, [%rd9];
	add.s64 	%rd1, %rd7, %rd8;
	ld.global.f64 	%fd8, [%rd1];
	div.rn.f64 	%fd2, %fd8, %fd7;
	fma.rn.f64 	%fd9, %fd2, 0d3FF71547652B82FE, 0d4338000000000000;
	{
	.reg .b32 %temp; 
	mov.b64 	{%r2, %temp}, %fd9;
	}
	mov.f64 	%fd10, 0dC338000000000000;
	add.rn.f64 	%fd11, %fd9, %fd10;
	fma.rn.f64 	%fd12, %fd11, 0dBFE62E42FEFA39EF, %fd2;
	fma.rn.f64 	%fd13, %fd11, 0dBC7ABC9E3B39803F, %fd12;
	fma.rn.f64 	%fd14, %fd13, 0d3E5ADE1569CE2BDF, 0d3E928AF3FCA213EA;
	fma.rn.f64 	%fd15, %fd14, %fd13, 0d3EC71DEE62401315;
	fma.rn.f64 	%fd16, %fd15, %fd13, 0d3EFA01997C89EB71;
	fma.rn.f64 	%fd17, %fd16, %fd13, 0d3F2A01A014761F65;
	fma.rn.f64 	%fd18, %fd17, %fd13, 0d3F56C16C1852B7AF;
	fma.rn.f64 	%fd19, %fd18, %fd13, 0d3F81111111122322;
	fma.rn.f64 	%fd20, %fd19, %fd13, 0d3FA55555555502A1;
	fma.rn.f64 	%fd21, %fd20, %fd13, 0d3FC5555555555511;
	fma.rn.f64 	%fd22, %fd21, %fd13, 0d3FE000000000000B;
	fma.rn.f64 	%fd23, %fd22, %fd13, 0d3FF0000000000000;
	fma.rn.f64 	%fd24, %fd23, %fd13, 0d3FF0000000000000;
	{
	.reg .b32 %temp; 
	mov.b64 	{%r3, %temp}, %fd24;
	}
	{
	.reg .b32 %temp; 
	mov.b64 	{%temp, %r4}, %fd24;
	}
	shl.b32 	%r9, %r2, 20;
	add.s32 	%r10, %r9, %r4;
	mov.b64 	%fd33, {%r3, %r10};
	{
	.reg .b32 %temp; 
	mov.b64 	{%temp, %r11}, %fd2;
	}
	mov.b32 	%f2, %r11;
	abs.f32 	%f1, %f2;
	setp.lt.f32 	%p2, %f1, 0f4086232B;
	@%p2 bra 	$L__BB3_4;
	setp.lt.f64 	%p3, %fd2, 0d0000000000000000;
	add.f64 	%fd25, %fd2, 0d7FF0000000000000;
	selp.f64 	%fd33, 0d0000000000000000, %fd25, %p3;
	setp.geu.f32 	%p4, %f1, 0f40874800;
	@%p4 bra 	$L__BB3_4;
	shr.u32 	%r12, %r2, 31;
	add.s32 	%r13, %r2, %r12;
	shr.s32 	%r14, %r13, 1;
	shl.b32 	%r15, %r14, 20;
	add.s32 	%r16, %r4, %r15;
	mov.b64 	%fd26, {%r3, %r16};
	sub.s32 	%r17, %r2, %r14;
	shl.b32 	%r18, %r17, 20;
	add.s32 	%r19, %r18, 1072693248;
	mov.b32 	%r20, 0;
	mov.b64 	%fd27, {%r20, %r19};
	mul.f64 	%fd33, %fd27, %fd26;
$L__BB3_4:
	mul.f64 	%fd28, %fd1, %fd33;
	cvta.to.global.u64 	%rd10, %rd3;
	atom.global.add.f64 	%fd29, [%rd10], %fd28;
	ld.global.f64 	%fd30, [%rd1];
	mul.f64 	%fd31, %fd28, %fd30;
	cvta.to.global.u64 	%rd11, %rd2;
	atom.global.add.f64 	%fd32, [%rd11], %fd31;
$L__BB3_5:
	ret;

}


// ===== COMPILED SASS (sm_100) =====

	.target	sm_100

	.elftype	@"ET_EXEC"


//--------------------- .note.nv.tkinfo           --------------------------
	.section	.note.nv.tkinfo,"",@"SHT_NOTE"
	.sectionflags	@"SHF_NOTE_NV_TKINFO"
	.tkinfo
        /*0018*/ 	.word	0x00000002
        /*0030*/ 	.string	""
        /*0030*/ 	.string	"ptxas"
        /*0030*/ 	.string	"Cuda compilation tools, release 13.0, V13.0.88"
        /*0030*/ 	.string	"Build cuda_13.0.r13.0/compiler.36424714_0"
        /*0030*/ 	.string	"-arch sm_100 -m 64 "



//--------------------- .note.nv.cuinfo           --------------------------
	.section	.note.nv.cuinfo,"",@"SHT_NOTE"
	.sectionflags	@"SHF_NOTE_NV_CUINFO"
        /*0018*/ 	.short	0x0002
        /*001a*/ 	.short	0x0064
        /*001c*/ 	.short	0x0082
	.zero		2


//--------------------- .nv.info                  --------------------------
	.section	.nv.info,"",@"SHT_CUDA_INFO"
	.align	4


	//----- nvinfo : EIATTR_REGCOUNT
	.align		4
        /*0000*/ 	.byte	0x04, 0x2f
        /*0002*/ 	.short	(.L_1 - .L_0)
	.align		4
.L_0:
        /*0004*/ 	.word	index@(_Z5saxpyifPfS_)
        /*0008*/ 	.word	0x0000000a


	//----- nvinfo : EIATTR_FRAME_SIZE
	.align		4
.L_1:
        /*000c*/ 	.byte	0x04, 0x11
        /*000e*/ 	.short	(.L_3 - .L_2)
	.align		4
.L_2:
        /*0010*/ 	.word	index@(_Z5saxpyifPfS_)
        /*0014*/ 	.word	0x00000000


	//----- nvinfo : EIATTR_REGCOUNT
	.align		4
.L_3:
        /*0018*/ 	.byte	0x04, 0x2f
        /*001a*/ 	.short	(.L_5 - .L_4)
	.align		4
.L_4:
        /*001c*/ 	.word	index@(_Z21normalization_and_sumiddPdS_S_)
        /*0020*/ 	.word	0x0000001a


	//----- nvinfo : EIATTR_FRAME_SIZE
	.align		4
.L_5:
        /*0024*/ 	.byte	0x04, 0x11
        /*0026*/ 	.short	(.L_7 - .L_6)
	.align		4
.L_6:
        /*0028*/ 	.word	index@($__internal_1_$__cuda_sm20_div_rn_f64_full)
        /*002c*/ 	.word	0x00000000


	//----- nvinfo : EIATTR_FRAME_SIZE
	.align		4
.L_7:
        /*0030*/ 	.byte	0x04, 0x11
        /*0032*/ 	.short	(.L_9 - .L_8)
	.align		4
.L_8:
        /*0034*/ 	.word	index@(_Z21normalization_and_sumiddPdS_S_)
        /*0038*/ 	.word	0x00000000


	//----- nvinfo : EIATTR_REGCOUNT
	.align		4
.L_9:
        /*003c*/ 	.byte	0x04, 0x2f
        /*003e*/ 	.short	(.L_11 - .L_10)
	.align		4
.L_10:
        /*0040*/ 	.word	index@(_Z11compute_stdiPdS_S_)
        /*0044*/ 	.word	0x0000000c


	//----- nvinfo : EIATTR_FRAME_SIZE
	.align		4
.L_11:
        /*0048*/ 	.byte	0x04, 0x11
        /*004a*/ 	.short	(.L_13 - .L_12)
	.align		4
.L_12:
        /*004c*/ 	.word	index@(_Z11compute_stdiPdS_S_)
        /*0050*/ 	.word	0x00000000


	//----- nvinfo : EIATTR_REGCOUNT
	.align		4
.L_13:
        /*0054*/ 	.byte	0x04, 0x2f
        /*0056*/ 	.short	(.L_15 - .L_14)
	.align		4
.L_14:
        /*0058*/ 	.word	index@(_Z16scale_likelihoodidPdS_S_S_)
        /*005c*/ 	.word	0x0000001c


	//----- nvinfo : EIATTR_FRAME_SIZE
	.align		4
.L_15:
        /*0060*/ 	.byte	0x04, 0x11
        /*0062*/ 	.short	(.L_17 - .L_16)
	.align		4
.L_16:
        /*0064*/ 	.word	index@($__internal_0_$__cuda_sm20_div_rn_f64_full)
        /*0068*/ 	.word	0x00000000


	//----- nvinfo : EIATTR_FRAME_SIZE
	.align		4
.L_17:
        /*006c*/ 	.byte	0x04, 0x11
        /*006e*/ 	.short	(.L_19 - .L_18)
	.align		4
.L_18:
        /*0070*/ 	.word	index@(_Z16scale_likelihoodidPdS_S_S_)
        /*0074*/ 	.word	0x00000000


	//----- nvinfo : EIATTR_MIN_STACK_SIZE
	.align		4
.L_19:
        /*0078*/ 	.byte	0x04, 0x12
        /*007a*/ 	.short	(.L_21 - .L_20)
	.align		4
.L_20:
        /*007c*/ 	.word	index@(_Z16scale_likelihoodidPdS_S_S_)
        /*0080*/ 	.word	0x00000000


	//----- nvinfo : EIATTR_MIN_STACK_SIZE
	.align		4
.L_21:
        /*0084*/ 	.byte	0x04, 0x12
        /*0086*/ 	.short	(.L_23 - .L_22)
	.align		4
.L_22:
        /*0088*/ 	.word	index@(_Z11compute_stdiPdS_S_)
        /*008c*/ 	.word	0x00000000


	//----- nvinfo : EIATTR_MIN_STACK_SIZE
	.align		4
.L_23:
        /*0090*/ 	.byte	0x04, 0x12
        /*0092*/ 	.short	(.L_25 - .L_24)
	.align		4
.L_24:
        /*0094*/ 	.word	index@(_Z21normalization_and_sumiddPdS_S_)
        /*0098*/ 	.word	0x00000000


	//----- nvinfo : EIATTR_MIN_STACK_SIZE
	.align		4
.L_25:
        /*009c*/ 	.byte	0x04, 0x12
        /*009e*/ 	.short	(.L_27 - .L_26)
	.align		4
.L_26:
        /*00a0*/ 	.word	index@(_Z5saxpyifPfS_)
        /*00a4*/ 	.word	0x00000000
.L_27:


//--------------------- .nv.compat                --------------------------
	.section	.nv.compat,"",@"SHT_CUDA_COMPAT_INFO"
	.align	4
        /*0000*/ 	.byte	0x02, 0x09, 0x00, 0x00, 0x02, 0x02, 0x01, 0x00, 0x02, 0x05, 0x05, 0x00, 0x03, 0x07, 0x01, 0x01
        /*0010*/ 	.byte	0x02, 0x03, 0x00, 0x00, 0x02, 0x06, 0x01, 0x00, 0x04, 0x0b, 0x08, 0x00, 0x01, 0x00, 0x00, 0x00
        /*0020*/ 	.byte	0x00, 0x00, 0x00, 0x00


//--------------------- .nv.info._Z16scale_likelihoodidPdS_S_S_ --------------------------
	.section	.nv.info._Z16scale_likelihoodidPdS_S_S_,"",@"SHT_CUDA_INFO"
	.sectionflags	@""
	.align	4


	//----- nvinfo : EIATTR_CUDA_API_VERSION
	.align		4
        /*0000*/ 	.byte	0x04, 0x37
        /*0002*/ 	.short	(.L_29 - .L_28)
.L_28:
        /*0004*/ 	.word	0x00000082


	//----- nvinfo : EIATTR_KPARAM_INFO
	.align		4
.L_29:
        /*0008*/ 	.byte	0x04, 0x17
        /*000a*/ 	.short	(.L_31 - .L_30)
.L_30:
        /*000c*/ 	.word	0x00000000
        /*0010*/ 	.short	0x0005
        /*0012*/ 	.short	0x0028
        /*0014*/ 	.byte	0x00, 0xf5, 0x21, 0x00


	//----- nvinfo : EIATTR_KPARAM_INFO
	.align		4
.L_31:
        /*0018*/ 	.byte	0x04, 0x17
        /*001a*/ 	.short	(.L_33 - .L_32)
.L_32:
        /*001c*/ 	.word	0x00000000
        /*0020*/ 	.short	0x0004
        /*0022*/ 	.short	0x0020
        /*0024*/ 	.byte	0x00, 0xf5, 0x21, 0x00


	//----- nvinfo : EIATTR_KPARAM_INFO
	.align		4
.L_33:
        /*0028*/ 	.byte	0x04, 0x17
        /*002a*/ 	.short	(.L_35 - .L_34)
.L_34:
        /*002c*/ 	.word	0x00000000
        /*0030*/ 	.short	0x0003
        /*0032*/ 	.short	0x0018
        /*0034*/ 	.byte	0x00, 0xf5, 0x21, 0x00


	//----- nvinfo : EIATTR_KPARAM_INFO
	.align		4
.L_35:
        /*0038*/ 	.byte	0x04, 0x17
        /*003a*/ 	.short	(.L_37 - .L_36)
.L_36:
        /*003c*/ 	.word	0x00000000
        /*0040*/ 	.short	0x0002
        /*0042*/ 	.short	0x0010
        /*0044*/ 	.byte	0x00, 0xf5, 0x21, 0x00


	//----- nvinfo : EIATTR_KPARAM_INFO
	.align		4
.L_37:
        /*0048*/ 	.byte	0x04, 0x17
        /*004a*/ 	.short	(.L_39 - .L_38)
.L_38:
        /*004c*/ 	.word	0x00000000
        /*0050*/ 	.short	0x0001
        /*0052*/ 	.short	0x0008
        /*0054*/ 	.byte	0x00, 0xf0, 0x21, 0x00


	//----- nvinfo : EIATTR_KPARAM_INFO
	.align		4
.L_39:
        /*0058*/ 	.byte	0x04, 0x17
        /*005a*/ 	.short	(.L_41 - .L_40)
.L_40:
        /*005c*/ 	.word	0x00000000
        /*0060*/ 	.short	0x0000
        /*0062*/ 	.short	0x0000
        /*0064*/ 	.byte	0x00, 0xf0, 0x11, 0x00


	//----- nvinfo : EIATTR_SPARSE_MMA_MASK
	.align		4
.L_41:
        /*0068*/ 	.byte	0x03, 0x50
        /*006a*/ 	.short	0x0000


	//----- nvinfo : EIATTR_MAXREG_COUNT
	.align		4
        /*006c*/ 	.byte	0x03, 0x1b
        /*006e*/ 	.short	0x00ff


	//----- nvinfo : EIATTR_MERCURY_ISA_VERSION
	.align		4
        /*0070*/ 	.byte	0x03, 0x5f
        /*0072*/ 	.short	0x0101


	//----- nvinfo : EIATTR_VRC_CTA_INIT_COUNT
	.align		4
        /*0074*/ 	.byte	0x02, 0x4a
	.zero		1
	.zero		1


	//----- nvinfo : EIATTR_EXIT_INSTR_OFFSETS
	.align		4
        /*0078*/ 	.byte	0x04, 0x1c
        /*007a*/ 	.short	(.L_43 - .L_42)


	//   ....[0]....
.L_42:
        /*007c*/ 	.word	0x00000070


	//   ....[1]....
        /*0080*/ 	.word	0x00000680


	//----- nvinfo : EIATTR_CRS_STACK_SIZE
	.align		4
.L_43:
        /*0084*/ 	.byte	0x04, 0x1e
        /*0086*/ 	.short	(.L_45 - .L_44)
.L_44:
        /*0088*/ 	.word	0x00000000


	//----- nvinfo : EIATTR_CBANK_PARAM_SIZE
	.align		4
.L_45:
        /*008c*/ 	.byte	0x03, 0x19
        /*008e*/ 	.short	0x0030


	//----- nvinfo : EIATTR_PARAM_CBANK
	.align		4
        /*0090*/ 	.byte	0x04, 0x0a
        /*0092*/ 	.short	(.L_47 - .L_46)
	.align		4
.L_46:
        /*0094*/ 	.word	index@(.nv.constant0._Z16scale_likelihoodidPdS_S_S_)
        /*0098*/ 	.short	0x0380
        /*009a*/ 	.short	0x0030


	//----- nvinfo : EIATTR_SW_WAR
	.align		4
.L_47:
        /*009c*/ 	.byte	0x04, 0x36
        /*009e*/ 	.short	(.L_49 - .L_48)
.L_48:
        /*00a0*/ 	.word	0x00000008
.L_49:


//--------------------- .nv.info._Z11compute_stdiPdS_S_ --------------------------
	.section	.nv.info._Z11compute_stdiPdS_S_,"",@"SHT_CUDA_INFO"
	.sectionflags	@""
	.align	4


	//----- nvinfo : EIATTR_CUDA_API_VERSION
	.align		4
        /*0000*/ 	.byte	0x04, 0x37
        /*0002*/ 	.short	(.L_51 - .L_50)
.L_50:
        /*0004*/ 	.word	0x00000082


	//----- nvinfo : EIATTR_KPARAM_INFO
	.align		4
.L_51:
        /*0008*/ 	.byte	0x04, 0x17
        /*000a*/ 	.short	(.L_53 - .L_52)
.L_52:
        /*000c*/ 	.word	0x00000000
        /*0010*/ 	.short	0x0003
        /*0012*/ 	.short	0x0018
        /*0014*/ 	.byte	0x00, 0xf5, 0x21, 0x00


	//----- nvinfo : EIATTR_KPARAM_INFO
	.align		4
.L_53:
        /*0018*/ 	.byte	0x04, 0x17
        /*001a*/ 	.short	(.L_55 - .L_54)
.L_54:
        /*001c*/ 	.word	0x00000000
        /*0020*/ 	.short	0x0002
        /*0022*/ 	.short	0x0010
        /*0024*/ 	.byte	0x00, 0xf5, 0x21, 0x00


	//----- nvinfo : EIATTR_KPARAM_INFO
	.align		4
.L_55:
        /*0028*/ 	.byte	0x04, 0x17
        /*002a*/ 	.short	(.L_57 - .L_56)
.L_56:
        /*002c*/ 	.word	0x00000000
        /*0030*/ 	.short	0x0001
        /*0032*/ 	.short	0x0008
        /*0034*/ 	.byte	0x00, 0xf5, 0x21, 0x00


	//----- nvinfo : EIATTR_KPARAM_INFO
	.align		4
.L_57:
        /*0038*/ 	.byte	0x04, 0x17
        /*003a*/ 	.short	(.L_59 - .L_58)
.L_58:
        /*003c*/ 	.word	0x00000000
        /*0040*/ 	.short	0x0000
        /*0042*/ 	.short	0x0000
        /*0044*/ 	.byte	0x00, 0xf0, 0x11, 0x00


	//----- nvinfo : EIATTR_SPARSE_MMA_MASK
	.align		4
.L_59:
        /*0048*/ 	.byte	0x03, 0x50
        /*004a*/ 	.short	0x0000


	//----- nvinfo : EIATTR_MAXREG_COUNT
	.align		4
        /*004c*/ 	.byte	0x03, 0x1b
        /*004e*/ 	.short	0x00ff


	//----- nvinfo : EIATTR_MERCURY_ISA_VERSION
	.align		4
        /*0050*/ 	.byte	0x03, 0x5f
        /*0052*/ 	.short	0x0101


	//----- nvinfo : EIATTR_VRC_CTA_INIT_COUNT
	.align		4
        /*0054*/ 	.byte	0x02, 0x4a
	.zero		1
	.zero		1


	//----- nvinfo : EIATTR_EXIT_INSTR_OFFSETS
	.align		4
        /*0058*/ 	.byte	0x04, 0x1c
        /*005a*/ 	.short	(.L_61 - .L_60)


	//   ....[0]....
.L_60:
        /*005c*/ 	.word	0x00000070


	//   ....[1]....
        /*0060*/ 	.word	0x00000120


	//----- nvinfo : EIATTR_CBANK_PARAM_SIZE
	.align		4
.L_61:
        /*0064*/ 	.byte	0x03, 0x19
        /*0066*/ 	.short	0x0020


	//----- nvinfo : EIATTR_PARAM_CBANK
	.align		4
        /*0068*/ 	.byte	0x04, 0x0a
        /*006a*/ 	.short	(.L_63 - .L_62)
	.align		4
.L_62:
        /*006c*/ 	.word	index@(.nv.constant0._Z11compute_stdiPdS_S_)
        /*0070*/ 	.short	0x0380
        /*0072*/ 	.short	0x0020


	//----- nvinfo : EIATTR_SW_WAR
	.align		4
.L_63:
        /*0074*/ 	.byte	0x04, 0x36
        /*0076*/ 	.short	(.L_65 - .L_64)
.L_64:
        /*0078*/ 	.word	0x00000008
.L_65:


//--------------------- .nv.info._Z21normalization_and_sumiddPdS_S_ --------------------------
	.section	.nv.info._Z21normalization_and_sumiddPdS_S_,"",@"SHT_CUDA_INFO"
	.sectionflags	@""
	.align	4


	//----- nvinfo : EIATTR_CUDA_API_VERSION
	.align		4
        /*0000*/ 	.byte	0x04, 0x37
        /*0002*/ 	.short	(.L_67 - .L_66)
.L_66:
        /*0004*/ 	.word	0x00000082


	//----- nvinfo : EIATTR_KPARAM_INFO
	.align		4
.L_67:
        /*0008*/ 	.byte	0x04, 0x17
        /*000a*/ 	.short	(.L_69 - .L_68)
.L_68:
        /*000c*/ 	.word	0x00000000
        /*0010*/ 	.short	0x0005
        /*0012*/ 	.short	0x0028
        /*0014*/ 	.byte	0x00, 0xf5, 0x21, 0x00


	//----- nvinfo : EIATTR_KPARAM_INFO
	.align		4
.L_69:
        /*0018*/ 	.byte	0x04, 0x17
        /*001a*/ 	.short	(.L_71 - .L_70)
.L_70:
        /*001c*/ 	.word	0x00000000
        /*0020*/ 	.short	0x0004
        /*0022*/ 	.short	0x0020
        /*0024*/ 	.byte	0x00, 0xf5, 0x21, 0x00


	//----- nvinfo : EIATTR_KPARAM_INFO
	.align		4
.L_71:
        /*0028*/ 	.byte	0x04, 0x17
        /*002a*/ 	.short	(.L_73 - .L_72)
.L_72:
        /*002c*/ 	.word	0x00000000
        /*0030*/ 	.short	0x0003
        /*0032*/ 	.short	0x0018
        /*0034*/ 	.byte	0x00, 0xf5, 0x21, 0x00


	//----- nvinfo : EIATTR_KPARAM_INFO
	.align		4
.L_73:
        /*0038*/ 	.byte	0x04, 0x17
        /*003a*/ 	.short	(.L_75 - .L_74)
.L_74:
        /*003c*/ 	.word	0x00000000
        /*0040*/ 	.short	0x0002
        /*0042*/ 	.short	0x0010
        /*0044*/ 	.byte	0x00, 0xf0, 0x21, 0x00


	//----- nvinfo : EIATTR_KPARAM_INFO
	.align		4
.L_75:
        /*0048*/ 	.byte	0x04, 0x17
        /*004a*/ 	.short	(.L_77 - .L_76)
.L_76:
        /*004c*/ 	.word	0x00000000
        /*0050*/ 	.short	0x0001
        /*0052*/ 	.short	0x0008
        /*0054*/ 	.byte	0x00, 0xf0, 0x21, 0x00


	//----- nvinfo : EIATTR_KPARAM_INFO
	.align		4
.L_77:
        /*0058*/ 	.byte	0x04, 0x17
        /*005a*/ 	.short	(.L_79 - .L_78)
.L_78:
        /*005c*/ 	.word	0x00000000
        /*0060*/ 	.short	0x0000
        /*0062*/ 	.short	0x0000
        /*0064*/ 	.byte	0x00, 0xf0, 0x11, 0x00


	//----- nvinfo : EIATTR_SPARSE_MMA_MASK
	.align		4
.L_79:
        /*0068*/ 	.byte	0x03, 0x50
        /*006a*/ 	.short	0x0000


	//----- nvinfo : EIATTR_MAXREG_COUNT
	.align		4
        /*006c*/ 	.byte	0x03, 0x1b
        /*006e*/ 	.short	0x00ff


	//----- nvinfo : EIATTR_MERCURY_ISA_VERSION
	.align		4
        /*0070*/ 	.byte	0x03, 0x5f
        /*0072*/ 	.short	0x0101


	//----- nvinfo : EIATTR_VRC_CTA_INIT_COUNT
	.align		4
        /*0074*/ 	.byte	0x02, 0x4a
	.zero		1
	.zero		1


	//----- nvinfo : EIATTR_EXIT_INSTR_OFFSETS
	.align		4
        /*0078*/ 	.byte	0x04, 0x1c
        /*007a*/ 	.short	(.L_81 - .L_80)


	//   ....[0]....
.L_80:
        /*007c*/ 	.word	0x00000070


	//   ....[1]....
        /*0080*/ 	.word	0x00000270


	//----- nvinfo : EIATTR_CRS_STACK_SIZE
	.align		4
.L_81:
        /*0084*/ 	.byte	0x04, 0x1e
        /*0086*/ 	.short	(.L_83 - .L_82)
.L_82:
        /*0088*/ 	.word	0x00000000


	//----- nvinfo : EIATTR_CBANK_PARAM_SIZE
	.align		4
.L_83:
        /*008c*/ 	.byte	0x03, 0x19
        /*008e*/ 	.short	0x0030


	//----- nvinfo : EIATTR_PARAM_CBANK
	.align		4
        /*0090*/ 	.byte	0x04, 0x0a
        /*0092*/ 	.short	(.L_85 - .L_84)
	.align		4
.L_84:
        /*0094*/ 	.word	index@(.nv.constant0._Z21normalization_and_sumiddPdS_S_)
        /*0098*/ 	.short	0x0380
        /*009a*/ 	.short	0x0030


	//----- nvinfo : EIATTR_SW_WAR
	.align		4
.L_85:
        /*009c*/ 	.byte	0x04, 0x36
        /*009e*/ 	.short	(.L_87 - .L_86)
.L_86:
        /*00a0*/ 	.word	0x00000008
.L_87:


//--------------------- .nv.info._Z5saxpyifPfS_   --------------------------
	.section	.nv.info._Z5saxpyifPfS_,"",@"SHT_CUDA_INFO"
	.sectionflags	@""
	.align	4


	//----- nvinfo : EIATTR_CUDA_API_VERSION
	.align		4
        /*0000*/ 	.byte	0x04, 0x37
        /*0002*/ 	.short	(.L_89 - .L_88)
.L_88:
        /*0004*/ 	.word	0x00000082


	//----- nvinfo : EIATTR_KPARAM_INFO
	.align		4
.L_89:
        /*0008*/ 	.byte	0x04, 0x17
        /*000a*/ 	.short	(.L_91 - .L_90)
.L_90:
        /*000c*/ 	.word	0x00000000
        /*0010*/ 	.short	0x0003
        /*0012*/ 	.short	0x0010
        /*0014*/ 	.byte	0x00, 0xf5, 0x21, 0x00


	//----- nvinfo : EIATTR_KPARAM_INFO
	.align		4
.L_91:
        /*0018*/ 	.byte	0x04, 0x17
        /*001a*/ 	.short	(.L_93 - .L_92)
.L_92:
        /*001c*/ 	.word	0x00000000
        /*0020*/ 	.short	0x0002
        /*0022*/ 	.short	0x0008
        /*0024*/ 	.byte	0x00, 0xf5, 0x21, 0x00


	//----- nvinfo : EIATTR_KPARAM_INFO
	.align		4
.L_93:
        /*0028*/ 	.byte	0x04, 0x17
        /*002a*/ 	.short	(.L_95 - .L_94)
.L_94:
        /*002c*/ 	.word	0x00000000
        /*0030*/ 	.short	0x0001
        /*0032*/ 	.short	0x0004
        /*0034*/ 	.byte	0x00, 0xf0, 0x11, 0x00


	//----- nvinfo : EIATTR_KPARAM_INFO
	.align		4
.L_95:
        /*0038*/ 	.byte	0x04, 0x17
        /*003a*/ 	.short	(.L_97 - .L_96)
.L_96:
        /*003c*/ 	.word	0x00000000
        /*0040*/ 	.short	0x0000
        /*0042*/ 	.short	0x0000
        /*0044*/ 	.byte	0x00, 0xf0, 0x11, 0x00


	//----- nvinfo : EIATTR_SPARSE_MMA_MASK
	.align		4
.L_97:
        /*0048*/ 	.byte	0x03, 0x50
        /*004a*/ 	.short	0x0000


	//----- nvinfo : EIATTR_MAXREG_COUNT
	.align		4
        /*004c*/ 	.byte	0x03, 0x1b
        /*004e*/ 	.short	0x00ff


	//----- nvinfo : EIATTR_MERCURY_ISA_VERSION
	.align		4
        /*0050*/ 	.byte	0x03, 0x5f
        /*0052*/ 	.short	0x0101


	//----- nvinfo : EIATTR_VRC_CTA_INIT_COUNT
	.align		4
        /*0054*/ 	.byte	0x02, 0x4a
	.zero		1
	.zero		1


	//----- nvinfo : EIATTR_EXIT_INSTR_OFFSETS
	.align		4
        /*0058*/ 	.byte	0x04, 0x1c
        /*005a*/ 	.short	(.L_99 - .L_98)


	//   ....[0]....
.L_98:
        /*005c*/ 	.word	0x00000070


	//   ....[1]....
        /*0060*/ 	.word	0x00000120


	//----- nvinfo : EIATTR_CBANK_PARAM_SIZE
	.align		4
.L_99:
        /*0064*/ 	.byte	0x03, 0x19
        /*0066*/ 	.short	0x0018


	//----- nvinfo : EIATTR_PARAM_CBANK
	.align		4
        /*0068*/ 	.byte	0x04, 0x0a
        /*006a*/ 	.short	(.L_101 - .L_100)
	.align		4
.L_100:
        /*006c*/ 	.word	index@(.nv.constant0._Z5saxpyifPfS_)
        /*0070*/ 	.short	0x0380
        /*0072*/ 	.short	0x0018


	//----- nvinfo : EIATTR_SW_WAR
	.align		4
.L_101:
        /*0074*/ 	.byte	0x04, 0x36
        /*0076*/ 	.short	(.L_103 - .L_102)
.L_102:
        /*0078*/ 	.word	0x00000008
.L_103:


//--------------------- .nv.callgraph             --------------------------
	.section	.nv.callgraph,"",@"SHT_CUDA_CALLGRAPH"
	.align	4
	.sectionentsize	8
	.align		4
        /*0000*/ 	.word	0x00000000
	.align		4
        /*0004*/ 	.word	0xffffffff
	.align		4
        /*0008*/ 	.word	0x00000000
	.align		4
        /*000c*/ 	.word	0xfffffffe
	.align		4
        /*0010*/ 	.word	0x00000000
	.align		4
        /*0014*/ 	.word	0xfffffffd
	.align		4
        /*0018*/ 	.word	0x00000000
	.align		4
        /*001c*/ 	.word	0xfffffffc


//--------------------- .text._Z16scale_likelihoodidPdS_S_S_ --------------------------
	.section	.text._Z16scale_likelihoodidPdS_S_S_,"ax",@progbits
	.align	128
        .global         _Z16scale_likelihoodidPdS_S_S_
        .type           _Z16scale_likelihoodidPdS_S_S_,@function
        .size           _Z16scale_likelihoodidPdS_S_S_,(.L_x_20 - _Z16scale_likelihoodidPdS_S_S_)
        .other          _Z16scale_likelihoodidPdS_S_S_,@"STO_CUDA_ENTRY STV_DEFAULT"
_Z16scale_likelihoodidPdS_S_S_:
.text._Z16scale_likelihoodidPdS_S_S_:
[----:B------:R-:W-:Y:S01]  /*0000*/  LDC R1, c[0x0][0x37c] ;  /* 0x0000df00ff017b82 */ /* 0x000fe20000000800 */
[----:B------:R-:W0:Y:S07]  /*0010*/  S2R R0, SR_TID.X ;  /* 0x0000000000007919 */ /* 0x000e2e0000002100 */
[----:B------:R-:W0:Y:S01]  /*0020*/  S2UR UR4, SR_CTAID.X ;  /* 0x00000000000479c3 */ /* 0x000e220000002500 */
[----:B------:R-:W1:Y:S07]  /*0030*/  LDCU UR5, c[0x0][0x380] ;  /* 0x00007000ff0577ac */ /* 0x000e6e0008000800 */
[----:B------:R-:W0:Y:S02]  /*0040*/  LDC R3, c[0x0][0x360] ;  /* 0x0000d800ff037b82 */ /* 0x000e240000000800 */
[----:B0-----:R-:W-:-:S05]  /*0050*/  IMAD R3, R3, UR4, R0 ;  /* 0x0000000403037c24 */ /* 0x001fca000f8e0200 */
[----:B-1----:R-:W-:-:S13]  /*0060*/  ISETP.GE.AND P0, PT, R3, UR5, PT ;  /* 0x0000000503007c0c */ /* 0x002fda000bf06270 */
[----:B------:R-:W-:Y:S05]  /*0070*/  @P0 EXIT ;  /* 0x000000000000094d */ /* 0x000fea0003800000 */
[----:B------:R-:W0:Y:S01]  /*0080*/  LDC.64 R6, c[0x0][0x3a0] ;  /* 0x0000e800ff067b82 */ /* 0x000e220000000a00 */
[----:B------:R-:W1:Y:S01]  /*0090*/  LDCU.64 UR4, c[0x0][0x358] ;  /* 0x00006b00ff0477ac */ /* 0x000e620008000a00 */
[----:B------:R-:W2:Y:S06]  /*00a0*/  LDCU UR6, c[0x0][0x38c] ;  /* 0x00007180ff0677ac */ /* 0x000eac0008000800 */
[----:B------:R-:W3:Y:S08]  /*00b0*/  LDC.64 R4, c[0x0][0x3a8] ;  /* 0x0000ea00ff047b82 */ /* 0x000ef00000000a00 */
[----:B------:R-:W4:Y:S01]  /*00c0*/  LDC.64 R10, c[0x0][0x388] ;  /* 0x0000e200ff0a7b82 */ /* 0x000f220000000a00 */
[----:B0-----:R-:W-:-:S05]  /*00d0*/  IMAD.WIDE R6, R3, 0x8, R6 ;  /* 0x0000000803067825 */ /* 0x001fca00078e0206 */
[----:B-1----:R-:W4:Y:S01]  /*00e0*/  LDG.E.64 R12, desc[UR4][R6.64] ;  /* 0x00000004060c7981 */ /* 0x002f22000c1e1b00 */
[----:B---3--:R-:W-:-:S06]  /*00f0*/  IMAD.WIDE R4, R3, 0x8, R4 ;  /* 0x0000000803047825 */ /* 0x008fcc00078e0204 */
[----:B------:R-:W5:Y:S01]  /*0100*/  LDG.E.64 R4, desc[UR4][R4.64] ;  /* 0x0000000404047981 */ /* 0x000f62000c1e1b00 */
[----:B--2---:R-:W4:Y:S01]  /*0110*/  MUFU.RCP64H R3, UR6 ;  /* 0x0000000600037d08 */ /* 0x004f220008001800 */
[----:B------:R-:W-:Y:S01]  /*0120*/  IMAD.MOV.U32 R2, RZ, RZ, 0x1 ;  /* 0x00000001ff027424 */ /* 0x000fe200078e00ff */
[----:B------:R-:W-:Y:S05]  /*0130*/  BSSY.RECONVERGENT B0, `(.L_x_0) ;  /* 0x0000011000007945 */ /* 0x000fea0003800200 */
[----:B----4-:R-:W-:-:S08]  /*0140*/  DFMA R8, R2, -R10, 1 ;  /* 0x3ff000000208742b */ /* 0x010fd0000000080a */
[----:B------:R-:W-:-:S08]  /*0150*/  DFMA R8, R8, R8, R8 ;  /* 0x000000080808722b */ /* 0x000fd00000000008 */
[----:B------:R-:W-:-:S08]  /*0160*/  DFMA R8, R2, R8, R2 ;  /* 0x000000080208722b */ /* 0x000fd00000000002 */
[----:B------:R-:W-:-:S08]  /*0170*/  DFMA R2, R8, -R10, 1 ;  /* 0x3ff000000802742b */ /* 0x000fd0000000080a */
[----:B------:R-:W-:-:S08]  /*0180*/  DFMA R2, R8, R2, R8 ;  /* 0x000000020802722b */ /* 0x000fd00000000008 */
[----:B------:R-:W-:Y:S01]  /*0190*/  DMUL R8, R12, R2 ;  /* 0x000000020c087228 */ /* 0x000fe20000000000 */
[----:B------:R-:W-:-:S07]  /*01a0*/  FSETP.GEU.AND P1, PT, |R13|, 6.5827683646048100446e-37, PT ;  /* 0x036000000d00780b */ /* 0x000fce0003f2e200 */
[----:B------:R-:W-:-:S08]  /*01b0*/  DFMA R10, R8, -R10, R12 ;  /* 0x8000000a080a722b */ /* 0x000fd0000000000c */
[----:B------:R-:W-:-:S10]  /*01c0*/  DFMA R2, R2, R10, R8 ;  /* 0x0000000a0202722b */ /* 0x000fd40000000008 */
[----:B------:R-:W-:-:S05]  /*01d0*/  FFMA R0, RZ, UR6, R3 ;  /* 0x00000006ff007c23 */ /* 0x000fca0008000003 */
[----:B------:R-:W-:-:S13]  /*01e0*/  FSETP.GT.AND P0, PT, |R0|, 1.469367938527859385e-39, PT ;  /* 0x001000000000780b */ /* 0x000fda0003f04200 */
[----:B------:R-:W-:Y:S05]  /*01f0*/  @P0 BRA P1, `(.L_x_1) ;  /* 0x0000000000100947 */ /* 0x000fea0000800000 */
[----:B------:R-:W-:-:S07]  /*0200*/  MOV R0, 0x220 ;  /* 0x0000022000007802 */ /* 0x000fce0000000f00 */
[----:B-----5:R-:W-:Y:S05]  /*0210*/  CALL.REL.NOINC `($__internal_0_$__cuda_sm20_div_rn_f64_full) ;  /* 0x00000004001c7944 */ /* 0x020fea0003c00000 */
[----:B------:R-:W-:Y:S02]  /*0220*/  IMAD.MOV.U32 R2, RZ, RZ, R14 ;  /* 0x000000ffff027224 */ /* 0x000fe400078e000e */
[----:B------:R-:W-:-:S07]  /*0230*/  IMAD.MOV.U32 R3, RZ, RZ, R15 ;  /* 0x000000ffff037224 */ /* 0x000fce00078e000f */
.L_x_1:
[----:B------:R-:W-:Y:S05]  /*0240*/  BSYNC.RECONVERGENT B0 ;  /* 0x0000000000007941 */ /* 0x000fea0003800200 */
.L_x_0:
[----:B------:R-:W-:Y:S01]  /*0250*/  IMAD.MOV.U32 R8, RZ, RZ, 0x652b82fe ;  /* 0x652b82feff087424 */ /* 0x000fe200078e00ff */
[----:B------:R-:W-:Y:S01]  /*0260*/  UMOV UR6, 0xfefa39ef ;  /* 0xfefa39ef00067882 */ /* 0x000fe20000000000 */
[----:B------:R-:W-:Y:S01]  /*0270*/  IMAD.MOV.U32 R9, RZ, RZ, 0x3ff71547 ;  /* 0x3ff71547ff097424 */ /* 0x000fe200078e00ff */
[----:B------:R-:W-:Y:S01]  /*0280*/  UMOV UR7, 0x3fe62e42 ;  /* 0x3fe62e4200077882 */ /* 0x000fe20000000000 */
[----:B------:R-:W-:Y:S01]  /*0290*/  FSETP.GEU.AND P0, PT, |R3|, 4.1917929649353027344, PT ;  /* 0x4086232b0300780b */ /* 0x000fe20003f0e200 */
[----:B------:R-:W-:Y:S03]  /*02a0*/  BSSY.RECONVERGENT B0, `(.L_x_2) ;  /* 0x0000037000007945 */ /* 0x000fe60003800200 */
[----:B------:R-:W-:-:S08]  /*02b0*/  DFMA R8, R2, R8, 6.75539944105574400000e+15 ;  /* 0x433800000208742b */ /* 0x000fd00000000008 */
[----:B------:R-:W-:-:S08]  /*02c0*/  DADD R10, R8, -6.75539944105574400000e+15 ;  /* 0xc3380000080a7429 */ /* 0x000fd00000000000 */
[----:B------:R-:W-:Y:S01]  /*02d0*/  DFMA R12, R10, -UR6, R2 ;  /* 0x800000060a0c7c2b */ /* 0x000fe20008000002 */
[----:B------:R-:W-:Y:S01]  /*02e0*/  UMOV UR6, 0x3b39803f ;  /* 0x3b39803f00067882 */ /* 0x000fe20000000000 */
[----:B------:R-:W-:-:S06]  /*02f0*/  UMOV UR7, 0x3c7abc9e ;  /* 0x3c7abc9e00077882 */ /* 0x000fcc0000000000 */
[----:B------:R-:W-:Y:S01]  /*0300*/  DFMA R10, R10, -UR6, R12 ;  /* 0x800000060a0a7c2b */ /* 0x000fe2000800000c */
[----:B------:R-:W-:Y:S01]  /*0310*/  UMOV UR6, 0x69ce2bdf ;  /* 0x69ce2bdf00067882 */ /* 0x000fe20000000000 */
[----:B------:R-:W-:Y:S01]  /*0320*/  IMAD.MOV.U32 R12, RZ, RZ, -0x35dec16 ;  /* 0xfca213eaff0c7424 */ /* 0x000fe200078e00ff */
[----:B------:R-:W-:Y:S01]  /*0330*/  UMOV UR7, 0x3e5ade15 ;  /* 0x3e5ade1500077882 */ /* 0x000fe20000000000 */
[----:B------:R-:W-:-:S06]  /*0340*/  IMAD.MOV.U32 R13, RZ, RZ, 0x3e928af3 ;  /* 0x3e928af3ff0d7424 */ /* 0x000fcc00078e00ff */
[----:B------:R-:W-:Y:S01]  /*0350*/  DFMA R12, R10, UR6, R12 ;  /* 0x000000060a0c7c2b */ /* 0x000fe2000800000c */
[----:B------:R-:W-:Y:S01]  /*0360*/  UMOV UR6, 0x62401315 ;  /* 0x6240131500067882 */ /* 0x000fe20000000000 */
[----:B------:R-:W-:-:S06]  /*0370*/  UMOV UR7, 0x3ec71dee ;  /* 0x3ec71dee00077882 */ /* 0x000fcc0000000000 */
[----:B------:R-:W-:Y:S01]  /*0380*/  DFMA R12, R10, R12, UR6 ;  /* 0x000000060a0c7e2b */ /* 0x000fe2000800000c */
        /* <DEDUP_REMOVED lines=20> */
[----:B------:R-:W-:-:S08]  /*04d0*/  DFMA R12, R10, R12, UR6 ;  /* 0x000000060a0c7e2b */ /* 0x000fd0000800000c */
[C---:B------:R-:W-:Y:S02]  /*04e0*/  DFMA R14, R10.reuse, R12, 1 ;  /* 0x3ff000000a0e742b */ /* 0x040fe4000000000c */
[----:B------:R-:W0:Y:S06]  /*04f0*/  LDC.64 R12, c[0x0][0x398] ;  /* 0x0000e600ff0c7b82 */ /* 0x000e2c0000000a00 */
[----:B------:R-:W-:-:S10]  /*0500*/  DFMA R14, R10, R14, 1 ;  /* 0x3ff000000a0e742b */ /* 0x000fd4000000000e */
[----:B------:R-:W-:Y:S02]  /*0510*/  IMAD R11, R8, 0x100000, R15 ;  /* 0x00100000080b7824 */ /* 0x000fe400078e020f */
[----:B------:R-:W-:Y:S01]  /*0520*/  IMAD.MOV.U32 R10, RZ, RZ, R14 ;  /* 0x000000ffff0a7224 */ /* 0x000fe200078e000e */
[----:B------:R-:W-:Y:S06]  /*0530*/  @!P0 BRA `(.L_x_3) ;  /* 0x0000000000348947 */ /* 0x000fec0003800000 */
[----:B------:R-:W-:Y:S01]  /*0540*/  FSETP.GEU.AND P1, PT, |R3|, 4.2275390625, PT ;  /* 0x408748000300780b */ /* 0x000fe20003f2e200 */
[C---:B------:R-:W-:Y:S02]  /*0550*/  DADD R10, R2.reuse, +INF ;  /* 0x7ff00000020a7429 */ /* 0x040fe40000000000 */
[----:B------:R-:W-:-:S08]  /*0560*/  DSETP.GEU.AND P0, PT, R2, RZ, PT ;  /* 0x000000ff0200722a */ /* 0x000fd00003f0e000 */
[----:B------:R-:W-:Y:S02]  /*0570*/  FSEL R10, R10, RZ, P0 ;  /* 0x000000ff0a0a7208 */ /* 0x000fe40000000000 */
[----:B------:R-:W-:Y:S01]  /*0580*/  @!P1 LEA.HI R0, R8, R8, RZ, 0x1 ;  /* 0x0000000808009211 */ /* 0x000fe200078f08ff */
[----:B------:R-:W-:Y:S01]  /*0590*/  @!P1 IMAD.MOV.U32 R2, RZ, RZ, R14 ;  /* 0x000000ffff029224 */ /* 0x000fe200078e000e */
[----:B------:R-:W-:Y:S02]  /*05a0*/  FSEL R11, R11, RZ, P0 ;  /* 0x000000ff0b0b7208 */ /* 0x000fe40000000000 */
[----:B------:R-:W-:-:S05]  /*05b0*/  @!P1 SHF.R.S32.HI R3, RZ, 0x1, R0 ;  /* 0x00000001ff039819 */ /* 0x000fca0000011400 */
[----:B------:R-:W-:Y:S02]  /*05c0*/  @!P1 IMAD.IADD R8, R8, 0x1, -R3 ;  /* 0x0000000108089824 */ /* 0x000fe400078e0a03 */
[----:B------:R-:W-:-:S03]  /*05d0*/  @!P1 IMAD R3, R3, 0x100000, R15 ;  /* 0x0010000003039824 */ /* 0x000fc600078e020f */
[----:B------:R-:W-:Y:S01]  /*05e0*/  @!P1 LEA R9, R8, 0x3ff00000, 0x14 ;  /* 0x3ff0000008099811 */ /* 0x000fe200078ea0ff */
[----:B------:R-:W-:-:S06]  /*05f0*/  @!P1 IMAD.MOV.U32 R8, RZ, RZ, RZ ;  /* 0x000000ffff089224 */ /* 0x000fcc00078e00ff */
[----:B------:R-:W-:-:S11]  /*0600*/  @!P1 DMUL R10, R2, R8 ;  /* 0x00000008020a9228 */ /* 0x000fd60000000000 */
.L_x_3:
[----:B------:R-:W-:Y:S05]  /*0610*/  BSYNC.RECONVERGENT B0 ;  /* 0x0000000000007941 */ /* 0x000fea0003800200 */
.L_x_2:
[----:B-----5:R-:W-:-:S07]  /*0620*/  DMUL R4, R4, R10 ;  /* 0x0000000a04047228 */ /* 0x020fce0000000000 */
[----:B0-----:R-:W-:Y:S04]  /*0630*/  REDG.E.ADD.F64.RN.STRONG.GPU desc[UR4][R12.64], R4 ;  /* 0x000000040c0079a6 */ /* 0x001fe8000c12ff04 */
[----:B------:R-:W2:Y:S01]  /*0640*/  LDG.E.64 R6, desc[UR4][R6.64] ;  /* 0x0000000406067981 */ /* 0x000ea2000c1e1b00 */
[----:B------:R-:W0:Y:S01]  /*0650*/  LDC.64 R8, c[0x0][0x390] ;  /* 0x0000e400ff087b82 */ /* 0x000e220000000a00 */
[----:B--2---:R-:W-:-:S07]  /*0660*/  DMUL R2, R4, R6 ;  /* 0x0000000604027228 */ /* 0x004fce0000000000 */
[----:B0-----:R-:W-:Y:S01]  /*0670*/  REDG.E.ADD.F64.RN.STRONG.GPU desc[UR4][R8.64], R2 ;  /* 0x00000002080079a6 */ /* 0x001fe2000c12ff04 */
[----:B------:R-:W-:Y:S05]  /*0680*/  EXIT ;  /* 0x000000000000794d */ /* 0x000fea0003800000 */
        .weak           $__internal_0_$__cuda_sm20_div_rn_f64_full
        .type           $__internal_0_$__cuda_sm20_div_rn_f64_full,@function
        .size           $__internal_0_$__cuda_sm20_div_rn_f64_full,(.L_x_20 - $__internal_0_$__cuda_sm20_div_rn_f64_full)
$__internal_0_$__cuda_sm20_div_rn_f64_full:
[----:B------:R-:W0:Y:S01]  /*0690*/  LDC.64 R8, c[0x0][0x388] ;  /* 0x0000e200ff087b82 */ /* 0x000e220000000a00 */
[----:B------:R-:W-:Y:S01]  /*06a0*/  IMAD.MOV.U32 R14, RZ, RZ, 0x1 ;  /* 0x00000001ff0e7424 */ /* 0x000fe200078e00ff */
[C---:B------:R-:W-:Y:S01]  /*06b0*/  FSETP.GEU.AND P2, PT, |R13|.reuse, 1.469367938527859385e-39, PT ;  /* 0x001000000d00780b */ /* 0x040fe20003f4e200 */
[----:B------:R-:W-:Y:S01]  /*06c0*/  IMAD.MOV.U32 R23, RZ, RZ, 0x1ca00000 ;  /* 0x1ca00000ff177424 */ /* 0x000fe200078e00ff */
[----:B------:R-:W-:Y:S01]  /*06d0*/  LOP3.LUT R20, R13, 0x7ff00000, RZ, 0xc0, !PT ;  /* 0x7ff000000d147812 */ /* 0x000fe200078ec0ff */
[----:B------:R-:W-:Y:S04]  /*06e0*/  BSSY.RECONVERGENT B1, `(.L_x_4) ;  /* 0x0000050000017945 */ /* 0x000fe80003800200 */
[----:B------:R-:W-:Y:S01]  /*06f0*/  IMAD.MOV.U32 R22, RZ, RZ, R20 ;  /* 0x000000ffff167224 */ /* 0x000fe200078e0014 */
[----:B0-----:R-:W-:-:S02]  /*0700*/  FSETP.GEU.AND P0, PT, |R9|, 1.469367938527859385e-39, PT ;  /* 0x001000000900780b */ /* 0x001fc40003f0e200 */
[C---:B------:R-:W-:Y:S02]  /*0710*/  LOP3.LUT R2, R9.reuse, 0x800fffff, RZ, 0xc0, !PT ;  /* 0x800fffff09027812 */ /* 0x040fe400078ec0ff */
[----:B------:R-:W-:Y:S02]  /*0720*/  LOP3.LUT R21, R9, 0x7ff00000, RZ, 0xc0, !PT ;  /* 0x7ff0000009157812 */ /* 0x000fe400078ec0ff */
[----:B------:R-:W-:Y:S01]  /*0730*/  LOP3.LUT R3, R2, 0x3ff00000, RZ, 0xfc, !PT ;  /* 0x3ff0000002037812 */ /* 0x000fe200078efcff */
[----:B------:R-:W-:Y:S01]  /*0740*/  IMAD.MOV.U32 R2, RZ, RZ, R8 ;  /* 0x000000ffff027224 */ /* 0x000fe200078e0008 */
[----:B------:R-:W-:Y:S01]  /*0750*/  ISETP.GE.U32.AND P1, PT, R20, R21, PT ;  /* 0x000000151400720c */ /* 0x000fe20003f26070 */
[----:B------:R-:W-:-:S03]  /*0760*/  IMAD.MOV.U32 R25, RZ, RZ, R21 ;  /* 0x000000ffff197224 */ /* 0x000fc600078e0015 */
[----:B------:R-:W-:Y:S01]  /*0770*/  SEL R23, R23, 0x63400000, !P1 ;  /* 0x6340000017177807 */ /* 0x000fe20004800000 */
[----:B------:R-:W0:Y:S03]  /*0780*/  @!P0 LDC.64 R10, c[0x0][0x388] ;  /* 0x0000e200ff0a8b82 */ /* 0x000e260000000a00 */
[----:B------:R-:W-:-:S04]  /*0790*/  @!P2 LOP3.LUT R16, R23, 0x80000000, R13, 0xf8, !PT ;  /* 0x800000001710a812 */ /* 0x000fc800078ef80d */
[----:B------:R-:W-:Y:S01]  /*07a0*/  @!P2 LOP3.LUT R17, R16, 0x100000, RZ, 0xfc, !PT ;  /* 0x001000001011a812 */ /* 0x000fe200078efcff */
[----:B------:R-:W-:Y:S01]  /*07b0*/  @!P2 IMAD.MOV.U32 R16, RZ, RZ, RZ ;  /* 0x000000ffff10a224 */ /* 0x000fe200078e00ff */
[----:B0-----:R-:W-:-:S06]  /*07c0*/  @!P0 DMUL R2, R10, 8.98846567431157953865e+307 ;  /* 0x7fe000000a028828 */ /* 0x001fcc0000000000 */
[----:B------:R-:W0:Y:S04]  /*07d0*/  MUFU.RCP64H R15, R3 ;  /* 0x00000003000f7308 */ /* 0x000e280000001800 */
[----:B------:R-:W-:Y:S01]  /*07e0*/  @!P0 LOP3.LUT R25, R3, 0x7ff00000, RZ, 0xc0, !PT ;  /* 0x7ff0000003198812 */ /* 0x000fe200078ec0ff */
[----:B0-----:R-:W-:-:S08]  /*07f0*/  DFMA R10, R14, -R2, 1 ;  /* 0x3ff000000e0a742b */ /* 0x001fd00000000802 */
[----:B------:R-:W-:-:S08]  /*0800*/  DFMA R10, R10, R10, R10 ;  /* 0x0000000a0a0a722b */ /* 0x000fd0000000000a */
[----:B------:R-:W-:Y:S01]  /*0810*/  DFMA R14, R14, R10, R14 ;  /* 0x0000000a0e0e722b */ /* 0x000fe2000000000e */
[----:B------:R-:W-:Y:S01]  /*0820*/  LOP3.LUT R11, R23, 0x800fffff, R13, 0xf8, !PT ;  /* 0x800fffff170b7812 */ /* 0x000fe200078ef80d */
[----:B------:R-:W-:-:S06]  /*0830*/  IMAD.MOV.U32 R10, RZ, RZ, R12 ;  /* 0x000000ffff0a7224 */ /* 0x000fcc00078e000c */
[----:B------:R-:W-:Y:S02]  /*0840*/  DFMA R18, R14, -R2, 1 ;  /* 0x3ff000000e12742b */ /* 0x000fe40000000802 */
[----:B------:R-:W-:-:S06]  /*0850*/  @!P2 DFMA R10, R10, 2, -R16 ;  /* 0x400000000a0aa82b */ /* 0x000fcc0000000810 */
[----:B------:R-:W-:-:S04]  /*0860*/  DFMA R14, R14, R18, R14 ;  /* 0x000000120e0e722b */ /* 0x000fc8000000000e */
[----:B------:R-:W-:-:S04]  /*0870*/  @!P2 LOP3.LUT R22, R11, 0x7ff00000, RZ, 0xc0, !PT ;  /* 0x7ff000000b16a812 */ /* 0x000fc800078ec0ff */
[----:B------:R-:W-:Y:S01]  /*0880*/  DMUL R16, R14, R10 ;  /* 0x0000000a0e107228 */ /* 0x000fe20000000000 */
[----:B------:R-:W-:-:S05]  /*0890*/  VIADD R24, R22, 0xffffffff ;  /* 0xffffffff16187836 */ /* 0x000fca0000000000 */
[----:B------:R-:W-:Y:S01]  /*08a0*/  ISETP.GT.U32.AND P0, PT, R24, 0x7feffffe, PT ;  /* 0x7feffffe1800780c */ /* 0x000fe20003f04070 */
[----:B------:R-:W-:Y:S01]  /*08b0*/  VIADD R24, R25, 0xffffffff ;  /* 0xffffffff19187836 */ /* 0x000fe20000000000 */
[----:B------:R-:W-:-:S04]  /*08c0*/  DFMA R18, R16, -R2, R10 ;  /* 0x800000021012722b */ /* 0x000fc8000000000a */
[----:B------:R-:W-:-:S04]  /*08d0*/  ISETP.GT.U32.OR P0, PT, R24, 0x7feffffe, P0 ;  /* 0x7feffffe1800780c */ /* 0x000fc80000704470 */
[----:B------:R-:W-:-:S09]  /*08e0*/  DFMA R18, R14, R18, R16 ;  /* 0x000000120e12722b */ /* 0x000fd20000000010 */
[----:B------:R-:W-:Y:S05]  /*08f0*/  @P0 BRA `(.L_x_5) ;  /* 0x0000000000600947 */ /* 0x000fea0003800000 */
[----:B------:R-:W-:Y:S01]  /*0900*/  VIADDMNMX R20, R20, -R21, 0xb9600000, !PT ;  /* 0xb960000014147446 */ /* 0x000fe20007800915 */
[----:B------:R-:W-:-:S03]  /*0910*/  IMAD.MOV.U32 R12, RZ, RZ, RZ ;  /* 0x000000ffff0c7224 */ /* 0x000fc600078e00ff */
[----:B------:R-:W-:-:S05]  /*0920*/  VIMNMX R20, PT, PT, R20, 0x46a00000, PT ;  /* 0x46a0000014147848 */ /* 0x000fca0003fe0100 */
[----:B------:R-:W-:-:S04]  /*0930*/  IMAD.IADD R20, R20, 0x1, -R23 ;  /* 0x0000000114147824 */ /* 0x000fc800078e0a17 */
[----:B------:R-:W-:-:S06]  /*0940*/  VIADD R13, R20, 0x7fe00000 ;  /* 0x7fe00000140d7836 */ /* 0x000fcc0000000000 */
[----:B------:R-:W-:-:S10]  /*0950*/  DMUL R14, R18, R12 ;  /* 0x0000000c120e7228 */ /* 0x000fd40000000000 */
[----:B------:R-:W-:-:S13]  /*0960*/  FSETP.GTU.AND P0, PT, |R15|, 1.469367938527859385e-39, PT ;  /* 0x001000000f00780b */ /* 0x000fda0003f0c200 */
[----:B------:R-:W-:Y:S05]  /*0970*/  @P0 BRA `(.L_x_6) ;  /* 0x0000000000980947 */ /* 0x000fea0003800000 */
[----:B------:R-:W-:Y:S01]  /*0980*/  DFMA R2, R18, -R2, R10 ;  /* 0x800000021202722b */ /* 0x000fe2000000000a */
[----:B------:R-:W-:-:S09]  /*0990*/  IMAD.MOV.U32 R12, RZ, RZ, RZ ;  /* 0x000000ffff0c7224 */ /* 0x000fd200078e00ff */
[C---:B------:R-:W-:Y:S02]  /*09a0*/  FSETP.NEU.AND P0, PT, R3.reuse, RZ, PT ;  /* 0x000000ff0300720b */ /* 0x040fe40003f0d000 */
[----:B------:R-:W-:-:S04]  /*09b0*/  LOP3.LUT R9, R3, 0x80000000, R9, 0x48, !PT ;  /* 0x8000000003097812 */ /* 0x000fc800078e4809 */
[----:B------:R-:W-:-:S07]  /*09c0*/  LOP3.LUT R13, R9, R13, RZ, 0xfc, !PT ;  /* 0x0000000d090d7212 */ /* 0x000fce00078efcff */
[----:B------:R-:W-:Y:S05]  /*09d0*/  @!P0 BRA `(.L_x_6) ;  /* 0x0000000000808947 */ /* 0x000fea0003800000 */
[----:B------:R-:W-:Y:S01]  /*09e0*/  IMAD.MOV R3, RZ, RZ, -R20 ;  /* 0x000000ffff037224 */ /* 0x000fe200078e0a14 */
[----:B------:R-:W-:Y:S01]  /*09f0*/  DMUL.RP R12, R18, R12 ;  /* 0x0000000c120c7228 */ /* 0x000fe20000008000 */
[----:B------:R-:W-:-:S06]  /*0a00*/  IMAD.MOV.U32 R2, RZ, RZ, RZ ;  /* 0x000000ffff027224 */ /* 0x000fcc00078e00ff */
[----:B------:R-:W-:-:S03]  /*0a10*/  DFMA R2, R14, -R2, R18 ;  /* 0x800000020e02722b */ /* 0x000fc60000000012 */
[----:B------:R-:W-:-:S03]  /*0a20*/  LOP3.LUT R9, R13, R9, RZ, 0x3c, !PT ;  /* 0x000000090d097212 */ /* 0x000fc600078e3cff */
[----:B------:R-:W-:-:S04]  /*0a30*/  IADD3 R2, PT, PT, -R20, -0x43300000, RZ ;  /* 0xbcd0000014027810 */ /* 0x000fc80007ffe1ff */
[----:B------:R-:W-:-:S04]  /*0a40*/  FSETP.NEU.AND P0, PT, |R3|, R2, PT ;  /* 0x000000020300720b */ /* 0x000fc80003f0d200 */
[----:B------:R-:W-:Y:S02]  /*0a50*/  FSEL R14, R12, R14, !P0 ;  /* 0x0000000e0c0e7208 */ /* 0x000fe40004000000 */
[----:B------:R-:W-:Y:S01]  /*0a60*/  FSEL R15, R9, R15, !P0 ;  /* 0x0000000f090f7208 */ /* 0x000fe20004000000 */
[----:B------:R-:W-:Y:S06]  /*0a70*/  BRA `(.L_x_6) ;  /* 0x0000000000587947 */ /* 0x000fec0003800000 */
.L_x_5:
[----:B------:R-:W-:-:S14]  /*0a80*/  DSETP.NAN.AND P0, PT, R12, R12, PT ;  /* 0x0000000c0c00722a */ /* 0x000fdc0003f08000 */
[----:B------:R-:W-:Y:S05]  /*0a90*/  @P0 BRA `(.L_x_7) ;  /* 0x0000000000480947 */ /* 0x000fea0003800000 */
[----:B------:R-:W0:Y:S02]  /*0aa0*/  LDC.64 R2, c[0x0][0x388] ;  /* 0x0000e200ff027b82 */ /* 0x000e240000000a00 */
[----:B0-----:R-:W-:-:S14]  /*0ab0*/  DSETP.NAN.AND P0, PT, R2, R2, PT ;  /* 0x000000020200722a */ /* 0x001fdc0003f08000 */
[----:B------:R-:W-:Y:S05]  /*0ac0*/  @P0 BRA `(.L_x_8) ;  /* 0x0000000000300947 */ /* 0x000fea0003800000 */
[----:B------:R-:W-:Y:S01]  /*0ad0*/  ISETP.NE.AND P0, PT, R22, R25, PT ;  /* 0x000000191600720c */ /* 0x000fe20003f05270 */
[----:B------:R-:W-:Y:S02]  /*0ae0*/  IMAD.MOV.U32 R14, RZ, RZ, 0x0 ;  /* 0x00000000ff0e7424 */ /* 0x000fe400078e00ff */
[----:B------:R-:W-:-:S10]  /*0af0*/  IMAD.MOV.U32 R15, RZ, RZ, -0x80000 ;  /* 0xfff80000ff0f7424 */ /* 0x000fd400078e00ff */
[----:B------:R-:W-:Y:S05]  /*0b00*/  @!P0 BRA `(.L_x_6) ;  /* 0x0000000000348947 */ /* 0x000fea0003800000 */
[----:B------:R-:W-:Y:S02]  /*0b10*/  ISETP.NE.AND P0, PT, R22, 0x7ff00000, PT ;  /* 0x7ff000001600780c */ /* 0x000fe40003f05270 */
[----:B------:R-:W-:Y:S02]  /*0b20*/  LOP3.LUT R15, R13, 0x80000000, R9, 0x48, !PT ;  /* 0x800000000d0f7812 */ /* 0x000fe400078e4809 */
[----:B------:R-:W-:-:S13]  /*0b30*/  ISETP.EQ.OR P0, PT, R25, RZ, !P0 ;  /* 0x000000ff1900720c */ /* 0x000fda0004702670 */
[----:B------:R-:W-:Y:S01]  /*0b40*/  @P0 LOP3.LUT R2, R15, 0x7ff00000, RZ, 0xfc, !PT ;  /* 0x7ff000000f020812 */ /* 0x000fe200078efcff */
[----:B------:R-:W-:Y:S02]  /*0b50*/  @!P0 IMAD.MOV.U32 R14, RZ, RZ, RZ ;  /* 0x000000ffff0e8224 */ /* 0x000fe400078e00ff */
[----:B------:R-:W-:Y:S02]  /*0b60*/  @P0 IMAD.MOV.U32 R14, RZ, RZ, RZ ;  /* 0x000000ffff0e0224 */ /* 0x000fe400078e00ff */
[----:B------:R-:W-:Y:S01]  /*0b70*/  @P0 IMAD.MOV.U32 R15, RZ, RZ, R2 ;  /* 0x000000ffff0f0224 */ /* 0x000fe200078e0002 */
[----:B------:R-:W-:Y:S06]  /*0b80*/  BRA `(.L_x_6) ;  /* 0x0000000000147947 */ /* 0x000fec0003800000 */
.L_x_8:
[----:B------:R-:W-:Y:S01]  /*0b90*/  LOP3.LUT R15, R9, 0x80000, RZ, 0xfc, !PT ;  /* 0x00080000090f7812 */ /* 0x000fe200078efcff */
[----:B------:R-:W-:Y:S01]  /*0ba0*/  IMAD.MOV.U32 R14, RZ, RZ, R8 ;  /* 0x000000ffff0e7224 */ /* 0x000fe200078e0008 */
[----:B------:R-:W-:Y:S06]  /*0bb0*/  BRA `(.L_x_6) ;  /* 0x0000000000087947 */ /* 0x000fec0003800000 */
.L_x_7:
[----:B------:R-:W-:Y:S01]  /*0bc0*/  LOP3.LUT R15, R13, 0x80000, RZ, 0xfc, !PT ;  /* 0x000800000d0f7812 */ /* 0x000fe200078efcff */
[----:B------:R-:W-:-:S07]  /*0bd0*/  IMAD.MOV.U32 R14, RZ, RZ, R12 ;  /* 0x000000ffff0e7224 */ /* 0x000fce00078e000c */
.L_x_6:
[----:B------:R-:W-:Y:S05]  /*0be0*/  BSYNC.RECONVERGENT B1 ;  /* 0x0000000000017941 */ /* 0x000fea0003800200 */
.L_x_4:
[----:B------:R-:W-:Y:S02]  /*0bf0*/  IMAD.MOV.U32 R2, RZ, RZ, R0 ;  /* 0x000000ffff027224 */ /* 0x000fe400078e0000 */
[----:B------:R-:W-:-:S04]  /*0c00*/  IMAD.MOV.U32 R3, RZ, RZ, 0x0 ;  /* 0x00000000ff037424 */ /* 0x000fc800078e00ff */
[----:B------:R-:W-:Y:S05]  /*0c10*/  RET.REL.NODEC R2 `(_Z16scale_likelihoodidPdS_S_S_) ;  /* 0xfffffff002f87950 */ /* 0x000fea0003c3ffff */
.L_x_9:
[----:B------:R-:W-:-:S00]  /*0c20*/  BRA `(.L_x_9) ;  /* 0xfffffffc00fc7947 */ /* 0x000fc0000383ffff */
[----:B------:R-:W-:-:S00]  /*0c30*/  NOP ;  /* 0x0000000000007918 */ /* 0x000fc00000000000 */
        /* <DEDUP_REMOVED lines=12> */
.L_x_20:


//--------------------- .text._Z11compute_stdiPdS_S_ --------------------------
	.section	.text._Z11compute_stdiPdS_S_,"ax",@progbits
	.align	128
        .global         _Z11compute_stdiPdS_S_
        .type           _Z11compute_stdiPdS_S_,@function
        .size           _Z11compute_stdiPdS_S_,(.L_x_23 - _Z11compute_stdiPdS_S_)
        .other          _Z11compute_stdiPdS_S_,@"STO_CUDA_ENTRY STV_DEFAULT"
_Z11compute_stdiPdS_S_:
.text._Z11compute_stdiPdS_S_:
        /* <DEDUP_REMOVED lines=9> */
[----:B------:R-:W1:Y:S07]  /*0090*/  LDCU.64 UR4, c[0x0][0x358] ;  /* 0x00006b00ff0477ac */ /* 0x000e6e0008000a00 */
[----:B------:R-:W2:Y:S01]  /*00a0*/  LDC.64 R4, c[0x0][0x390] ;  /* 0x0000e400ff047b82 */ /* 0x000ea20000000a00 */
[----:B0-----:R-:W-:-:S06]  /*00b0*/  IMAD.WIDE R2, R7, 0x8, R2 ;  /* 0x0000000807027825 */ /* 0x001fcc00078e0202 */
[----:B-1----:R-:W3:Y:S04]  /*00c0*/  LDG.E.64 R2, desc[UR4][R2.64] ;  /* 0x0000000402027981 */ /* 0x002ee8000c1e1b00 */
[----:B--2---:R-:W3:Y:S01]  /*00d0*/  LDG.E.64 R4, desc[UR4][R4.64] ;  /* 0x0000000404047981 */ /* 0x004ee2000c1e1b00 */
[----:B------:R-:W0:Y:S01]  /*00e0*/  LDC.64 R8, c[0x0][0x398] ;  /* 0x0000e600ff087b82 */ /* 0x000e220000000a00 */
[----:B---3--:R-:W-:-:S08]  /*00f0*/  DADD R6, R2, -R4 ;  /* 0x0000000002067229 */ /* 0x008fd00000000804 */
[----:B------:R-:W-:-:S07]  /*0100*/  DMUL R6, R6, R6 ;  /* 0x0000000606067228 */ /* 0x000fce0000000000 */
[----:B0-----:R-:W-:Y:S01]  /*0110*/  REDG.E.ADD.F64.RN.STRONG.GPU desc[UR4][R8.64], R6 ;  /* 0x00000006080079a6 */ /* 0x001fe2000c12ff04 */
[----:B------:R-:W-:Y:S05]  /*0120*/  EXIT ;  /* 0x000000000000794d */ /* 0x000fea0003800000 */
.L_x_10:
        /* <DEDUP_REMOVED lines=13> */
.L_x_23:


//--------------------- .text._Z21normalization_and_sumiddPdS_S_ --------------------------
	.section	.text._Z21normalization_and_sumiddPdS_S_,"ax",@progbits
	.align	128
        .global         _Z21normalization_and_sumiddPdS_S_
        .type           _Z21normalization_and_sumiddPdS_S_,@function
        .size           _Z21normalization_and_sumiddPdS_S_,(.L_x_21 - _Z21normalization_and_sumiddPdS_S_)
        .other          _Z21normalization_and_sumiddPdS_S_,@"STO_CUDA_ENTRY STV_DEFAULT"
_Z21normalization_and_sumiddPdS_S_:
.text._Z21normalization_and_sumiddPdS_S_:
        /* <DEDUP_REMOVED lines=11> */
[----:B------:R-:W3:Y:S01]  /*00b0*/  LDC.64 R10, c[0x0][0x390] ;  /* 0x0000e400ff0a7b82 */ /* 0x000ee20000000a00 */
[----:B------:R-:W-:Y:S01]  /*00c0*/  IMAD.MOV.U32 R4, RZ, RZ, 0x1 ;  /* 0x00000001ff047424 */ /* 0x000fe200078e00ff */
[----:B------:R-:W4:Y:S01]  /*00d0*/  LDCU.64 UR6, c[0x0][0x388] ;  /* 0x00007100ff0677ac */ /* 0x000f220008000a00 */
[----:B0-----:R-:W-:-:S06]  /*00e0*/  IMAD.WIDE R2, R0, 0x8, R2 ;  /* 0x0000000800027825 */ /* 0x001fcc00078e0202 */
[----:B-1----:R-:W4:Y:S01]  /*00f0*/  LDG.E.64 R2, desc[UR4][R2.64] ;  /* 0x0000000402027981 */ /* 0x002f22000c1e1b00 */
[----:B--2---:R-:W3:Y:S01]  /*0100*/  MUFU.RCP64H R5, UR8 ;  /* 0x0000000800057d08 */ /* 0x004ee20008001800 */
[----:B------:R-:W-:Y:S01]  /*0110*/  BSSY.RECONVERGENT B0, `(.L_x_11) ;  /* 0x0000010000007945 */ /* 0x000fe20003800200 */
[----:B---3--:R-:W-:-:S08]  /*0120*/  DFMA R6, R4, -R10, 1 ;  /* 0x3ff000000406742b */ /* 0x008fd0000000080a */
[----:B------:R-:W-:-:S08]  /*0130*/  DFMA R6, R6, R6, R6 ;  /* 0x000000060606722b */ /* 0x000fd00000000006 */
[----:B------:R-:W-:-:S08]  /*0140*/  DFMA R4, R4, R6, R4 ;  /* 0x000000060404722b */ /* 0x000fd00000000004 */
[----:B------:R-:W-:-:S08]  /*0150*/  DFMA R8, R4, -R10, 1 ;  /* 0x3ff000000408742b */ /* 0x000fd0000000080a */
[----:B------:R-:W-:Y:S02]  /*0160*/  DFMA R8, R4, R8, R4 ;  /* 0x000000080408722b */ /* 0x000fe40000000004 */
[----:B----4-:R-:W-:-:S08]  /*0170*/  DADD R6, R2, -UR6 ;  /* 0x8000000602067e29 */ /* 0x010fd00008000000 */
[----:B------:R-:W-:Y:S02]  /*0180*/  DMUL R2, R6, R8 ;  /* 0x0000000806027228 */ /* 0x000fe40000000000 */
[----:B------:R-:W-:-:S06]  /*0190*/  FSETP.GEU.AND P1, PT, |R7|, 6.5827683646048100446e-37, PT ;  /* 0x036000000700780b */ /* 0x000fcc0003f2e200 */
[----:B------:R-:W-:-:S08]  /*01a0*/  DFMA R4, R2, -R10, R6 ;  /* 0x8000000a0204722b */ /* 0x000fd00000000006 */
[----:B------:R-:W-:-:S10]  /*01b0*/  DFMA R2, R8, R4, R2 ;  /* 0x000000040802722b */ /* 0x000fd40000000002 */
[----:B------:R-:W-:-:S05]  /*01c0*/  FFMA R4, RZ, UR8, R3 ;  /* 0x00000008ff047c23 */ /* 0x000fca0008000003 */
[----:B------:R-:W-:-:S13]  /*01d0*/  FSETP.GT.AND P0, PT, |R4|, 1.469367938527859385e-39, PT ;  /* 0x001000000400780b */ /* 0x000fda0003f04200 */
[----:B------:R-:W-:Y:S05]  /*01e0*/  @P0 BRA P1, `(.L_x_12) ;  /* 0x0000000000080947 */ /* 0x000fea0000800000 */
[----:B------:R-:W-:-:S07]  /*01f0*/  MOV R10, 0x210 ;  /* 0x00000210000a7802 */ /* 0x000fce0000000f00 */
[----:B------:R-:W-:Y:S05]  /*0200*/  CALL.REL.NOINC `($__internal_1_$__cuda_sm20_div_rn_f64_full) ;  /* 0x00000000001c7944 */ /* 0x000fea0003c00000 */
.L_x_12:
[----:B------:R-:W-:Y:S05]  /*0210*/  BSYNC.RECONVERGENT B0 ;  /* 0x0000000000007941 */ /* 0x000fea0003800200 */
.L_x_11:
[----:B------:R-:W0:Y:S08]  /*0220*/  LDC.64 R4, c[0x0][0x3a0] ;  /* 0x0000e800ff047b82 */ /* 0x000e300000000a00 */
[----:B------:R-:W1:Y:S01]  /*0230*/  LDC.64 R6, c[0x0][0x3a8] ;  /* 0x0000ea00ff067b82 */ /* 0x000e620000000a00 */
[----:B0-----:R-:W-:-:S05]  /*0240*/  IMAD.WIDE R4, R0, 0x8, R4 ;  /* 0x0000000800047825 */ /* 0x001fca00078e0204 */
[----:B------:R-:W-:Y:S04]  /*0250*/  STG.E.64 desc[UR4][R4.64], R2 ;  /* 0x0000000204007986 */ /* 0x000fe8000c101b04 */
[----:B-1----:R-:W-:Y:S01]  /*0260*/  REDG.E.ADD.F64.RN.STRONG.GPU desc[UR4][R6.64], R2 ;  /* 0x00000002060079a6 */ /* 0x002fe2000c12ff04 */
[----:B------:R-:W-:Y:S05]  /*0270*/  EXIT ;  /* 0x000000000000794d */ /* 0x000fea0003800000 */
        .weak           $__internal_1_$__cuda_sm20_div_rn_f64_full
        .type           $__internal_1_$__cuda_sm20_div_rn_f64_full,@function
        .size           $__internal_1_$__cuda_sm20_div_rn_f64_full,(.L_x_21 - $__internal_1_$__cuda_sm20_div_rn_f64_full)
$__internal_1_$__cuda_sm20_div_rn_f64_full:
[----:B------:R-:W0:Y:S01]  /*0280*/  LDC.64 R2, c[0x0][0x390] ;  /* 0x0000e400ff027b82 */ /* 0x000e220000000a00 */
[C---:B------:R-:W-:Y:S01]  /*0290*/  FSETP.GEU.AND P2, PT, |R7|.reuse, 1.469367938527859385e-39, PT ;  /* 0x001000000700780b */ /* 0x040fe20003f4e200 */
[----:B------:R-:W-:Y:S01]  /*02a0*/  BSSY.RECONVERGENT B1, `(.L_x_13) ;  /* 0x0000053000017945 */ /* 0x000fe20003800200 */
[----:B------:R-:W-:-:S05]  /*02b0*/  LOP3.LUT R11, R7, 0x7ff00000, RZ, 0xc0, !PT ;  /* 0x7ff00000070b7812 */ /* 0x000fca00078ec0ff */
[----:B------:R-:W-:Y:S01]  /*02c0*/  IMAD.MOV.U32 R21, RZ, RZ, R11 ;  /* 0x000000ffff157224 */ /* 0x000fe200078e000b */
[C---:B0-----:R-:W-:Y:S02]  /*02d0*/  FSETP.GEU.AND P0, PT, |R3|.reuse, 1.469367938527859385e-39, PT ;  /* 0x001000000300780b */ /* 0x041fe40003f0e200 */
[----:B------:R-:W-:-:S04]  /*02e0*/  LOP3.LUT R4, R3, 0x800fffff, RZ, 0xc0, !PT ;  /* 0x800fffff03047812 */ /* 0x000fc800078ec0ff */
[----:B------:R-:W-:Y:S01]  /*02f0*/  LOP3.LUT R5, R4, 0x3ff00000, RZ, 0xfc, !PT ;  /* 0x3ff0000004057812 */ /* 0x000fe200078efcff */
[----:B------:R-:W-:-:S06]  /*0300*/  IMAD.MOV.U32 R4, RZ, RZ, R2 ;  /* 0x000000ffff047224 */ /* 0x000fcc00078e0002 */
[----:B------:R-:W0:Y:S02]  /*0310*/  @!P0 LDC.64 R8, c[0x0][0x390] ;  /* 0x0000e400ff088b82 */ /* 0x000e240000000a00 */
[----:B0-----:R-:W-:Y:S01]  /*0320*/  @!P0 DMUL R4, R8, 8.98846567431157953865e+307 ;  /* 0x7fe0000008048828 */ /* 0x001fe20000000000 */
[----:B------:R-:W-:-:S05]  /*0330*/  IMAD.MOV.U32 R8, RZ, RZ, 0x1 ;  /* 0x00000001ff087424 */ /* 0x000fca00078e00ff */
[----:B------:R-:W0:Y:S02]  /*0340*/  MUFU.RCP64H R9, R5 ;  /* 0x0000000500097308 */ /* 0x000e240000001800 */
[----:B0-----:R-:W-:-:S08]  /*0350*/  DFMA R12, R8, -R4, 1 ;  /* 0x3ff00000080c742b */ /* 0x001fd00000000804 */
[----:B------:R-:W-:Y:S01]  /*0360*/  DFMA R14, R12, R12, R12 ;  /* 0x0000000c0c0e722b */ /* 0x000fe2000000000c */
[----:B------:R-:W-:Y:S01]  /*0370*/  LOP3.LUT R12, R3, 0x7ff00000, RZ, 0xc0, !PT ;  /* 0x7ff00000030c7812 */ /* 0x000fe200078ec0ff */
[----:B------:R-:W-:-:S03]  /*0380*/  IMAD.MOV.U32 R13, RZ, RZ, 0x1ca00000 ;  /* 0x1ca00000ff0d7424 */ /* 0x000fc600078e00ff */
[----:B------:R-:W-:Y:S01]  /*0390*/  ISETP.GE.U32.AND P1, PT, R11, R12, PT ;  /* 0x0000000c0b00720c */ /* 0x000fe20003f26070 */
[----:B------:R-:W-:Y:S02]  /*03a0*/  IMAD.MOV.U32 R20, RZ, RZ, R12 ;  /* 0x000000ffff147224 */ /* 0x000fe400078e000c */
[----:B------:R-:W-:Y:S01]  /*03b0*/  DFMA R16, R8, R14, R8 ;  /* 0x0000000e0810722b */ /* 0x000fe20000000008 */
[----:B------:R-:W-:Y:S01]  /*03c0*/  @!P0 LOP3.LUT R20, R5, 0x7ff00000, RZ, 0xc0, !PT ;  /* 0x7ff0000005148812 */ /* 0x000fe200078ec0ff */
[----:B------:R-:W-:Y:S01]  /*03d0*/  IMAD.MOV.U32 R8, RZ, RZ, R6 ;  /* 0x000000ffff087224 */ /* 0x000fe200078e0006 */
[----:B------:R-:W-:-:S03]  /*03e0*/  SEL R13, R13, 0x63400000, !P1 ;  /* 0x634000000d0d7807 */ /* 0x000fc60004800000 */
[----:B------:R-:W-:Y:S01]  /*03f0*/  VIADD R23, R20, 0xffffffff ;  /* 0xffffffff14177836 */ /* 0x000fe20000000000 */
[C-C-:B------:R-:W-:Y:S01]  /*0400*/  @!P2 LOP3.LUT R14, R13.reuse, 0x80000000, R7.reuse, 0xf8, !PT ;  /* 0x800000000d0ea812 */ /* 0x140fe200078ef807 */
[----:B------:R-:W-:Y:S01]  /*0410*/  DFMA R18, R16, -R4, 1 ;  /* 0x3ff000001012742b */ /* 0x000fe20000000804 */
[----:B------:R-:W-:Y:S02]  /*0420*/  LOP3.LUT R9, R13, 0x800fffff, R7, 0xf8, !PT ;  /* 0x800fffff0d097812 */ /* 0x000fe400078ef807 */
[----:B------:R-:W-:Y:S01]  /*0430*/  @!P2 LOP3.LUT R15, R14, 0x100000, RZ, 0xfc, !PT ;  /* 0x001000000e0fa812 */ /* 0x000fe200078efcff */
[----:B------:R-:W-:-:S06]  /*0440*/  @!P2 IMAD.MOV.U32 R14, RZ, RZ, RZ ;  /* 0x000000ffff0ea224 */ /* 0x000fcc00078e00ff */
[----:B------:R-:W-:Y:S02]  /*0450*/  @!P2 DFMA R8, R8, 2, -R14 ;  /* 0x400000000808a82b */ /* 0x000fe4000000080e */
[----:B------:R-:W-:-:S08]  /*0460*/  DFMA R14, R16, R18, R16 ;  /* 0x00000012100e722b */ /* 0x000fd00000000010 */
[----:B------:R-:W-:Y:S01]  /*0470*/  @!P2 LOP3.LUT R21, R9, 0x7ff00000, RZ, 0xc0, !PT ;  /* 0x7ff000000915a812 */ /* 0x000fe200078ec0ff */
[----:B------:R-:W-:-:S04]  /*0480*/  DMUL R16, R14, R8 ;  /* 0x000000080e107228 */ /* 0x000fc80000000000 */
[----:B------:R-:W-:-:S04]  /*0490*/  VIADD R22, R21, 0xffffffff ;  /* 0xffffffff15167836 */ /* 0x000fc80000000000 */
[----:B------:R-:W-:Y:S01]  /*04a0*/  DFMA R18, R16, -R4, R8 ;  /* 0x800000041012722b */ /* 0x000fe20000000008 */
[----:B------:R-:W-:-:S04]  /*04b0*/  ISETP.GT.U32.AND P0, PT, R22, 0x7feffffe, PT ;  /* 0x7feffffe1600780c */ /* 0x000fc80003f04070 */
[----:B------:R-:W-:-:S03]  /*04c0*/  ISETP.GT.U32.OR P0, PT, R23, 0x7feffffe, P0 ;  /* 0x7feffffe1700780c */ /* 0x000fc60000704470 */
[----:B------:R-:W-:-:S10]  /*04d0*/  DFMA R14, R14, R18, R16 ;  /* 0x000000120e0e722b */ /* 0x000fd40000000010 */
        /* <DEDUP_REMOVED lines=17> */
[----:B------:R-:W-:Y:S01]  /*05f0*/  IMAD.MOV.U32 R2, RZ, RZ, RZ ;  /* 0x000000ffff027224 */ /* 0x000fe200078e00ff */
[----:B------:R-:W-:-:S05]  /*0600*/  IADD3 R11, PT, PT, -R11, -0x43300000, RZ ;  /* 0xbcd000000b0b7810 */ /* 0x000fca0007ffe1ff */
[----:B------:R-:W-:-:S03]  /*0610*/  DFMA R2, R12, -R2, R14 ;  /* 0x800000020c02722b */ /* 0x000fc6000000000e */
[----:B------:R-:W-:-:S07]  /*0620*/  LOP3.LUT R9, R7, R9, RZ, 0x3c, !PT ;  /* 0x0000000907097212 */ /* 0x000fce00078e3cff */
[----:B------:R-:W-:-:S04]  /*0630*/  FSETP.NEU.AND P0, PT, |R3|, R11, PT ;  /* 0x0000000b0300720b */ /* 0x000fc80003f0d200 */
[----:B------:R-:W-:Y:S02]  /*0640*/  FSEL R12, R6, R12, !P0 ;  /* 0x0000000c060c7208 */ /* 0x000fe40004000000 */
[----:B------:R-:W-:Y:S01]  /*0650*/  FSEL R13, R9, R13, !P0 ;  /* 0x0000000d090d7208 */ /* 0x000fe20004000000 */
[----:B------:R-:W-:Y:S06]  /*0660*/  BRA `(.L_x_15) ;  /* 0x0000000000587947 */ /* 0x000fec0003800000 */
.L_x_14:
        /* <DEDUP_REMOVED lines=17> */
.L_x_17:
[----:B------:R-:W-:Y:S01]  /*0780*/  LOP3.LUT R13, R3, 0x80000, RZ, 0xfc, !PT ;  /* 0x00080000030d7812 */ /* 0x000fe200078efcff */
[----:B------:R-:W-:Y:S01]  /*0790*/  IMAD.MOV.U32 R12, RZ, RZ, R2 ;  /* 0x000000ffff0c7224 */ /* 0x000fe200078e0002 */
[----:B------:R-:W-:Y:S06]  /*07a0*/  BRA `(.L_x_15) ;  /* 0x0000000000087947 */ /* 0x000fec0003800000 */
.L_x_16:
[----:B------:R-:W-:Y:S01]  /*07b0*/  LOP3.LUT R13, R7, 0x80000, RZ, 0xfc, !PT ;  /* 0x00080000070d7812 */ /* 0x000fe200078efcff */
[----:B------:R-:W-:-:S07]  /*07c0*/  IMAD.MOV.U32 R12, RZ, RZ, R6 ;  /* 0x000000ffff0c7224 */ /* 0x000fce00078e0006 */
.L_x_15:
[----:B------:R-:W-:Y:S05]  /*07d0*/  BSYNC.RECONVERGENT B1 ;  /* 0x0000000000017941 */ /* 0x000fea0003800200 */
.L_x_13:
[----:B------:R-:W-:Y:S02]  /*07e0*/  IMAD.MOV.U32 R11, RZ, RZ, 0x0 ;  /* 0x00000000ff0b7424 */ /* 0x000fe400078e00ff */
[----:B------:R-:W-:Y:S02]  /*07f0*/  IMAD.MOV.U32 R2, RZ, RZ, R12 ;  /* 0x000000ffff027224 */ /* 0x000fe400078e000c */
[----:B------:R-:W-:Y:S01]  /*0800*/  IMAD.MOV.U32 R3, RZ, RZ, R13 ;  /* 0x000000ffff037224 */ /* 0x000fe200078e000d */
[----:B------:R-:W-:Y:S06]  /*0810*/  RET.REL.NODEC R10 `(_Z21normalization_and_sumiddPdS_S_) ;  /* 0xfffffff40af87950 */ /* 0x000fec0003c3ffff */
.L_x_18:
        /* <DEDUP_REMOVED lines=14> */
.L_x_21:


//--------------------- .text._Z5saxpyifPfS_      --------------------------
	.section	.text._Z5saxpyifPfS_,"ax",@progbits
	.align	128
        .global         _Z5saxpyifPfS_
        .type           _Z5saxpyifPfS_,@function
        .size           _Z5saxpyifPfS_,(.L_x_25 - _Z5saxpyifPfS_)
        .other          _Z5saxpyifPfS_,@"STO_CUDA_ENTRY STV_DEFAULT"
_Z5saxpyifPfS_:
.text._Z5saxpyifPfS_:
        /* <DEDUP_REMOVED lines=12> */
[----:B0-----:R-:W-:-:S06]  /*00c0*/  IMAD.WIDE R2, R7, 0x4, R2 ;  /* 0x0000000407027825 */ /* 0x001fcc00078e0202 */
[----:B-1----:R-:W2:Y:S01]  /*00d0*/  LDG.E R2, desc[UR4][R2.64] ;  /* 0x0000000402027981 */ /* 0x002ea2000c1e1900 */
[----:B---3--:R-:W-:-:S05]  /*00e0*/  IMAD.WIDE R4, R7, 0x4, R4 ;  /* 0x0000000407047825 */ /* 0x008fca00078e0204 */
[----:B------:R-:W2:Y:S02]  /*00f0*/  LDG.E R7, desc[UR4][R4.64] ;  /* 0x0000000404077981 */ /* 0x000ea4000c1e1900 */
[----:B--2---:R-:W-:-:S05]  /*0100*/  FFMA R7, R2, UR6, R7 ;  /* 0x0000000602077c23 */ /* 0x004fca0008000007 */
[----:B------:R-:W-:Y:S01]  /*0110*/  STG.E desc[UR4][R4.64], R7 ;  /* 0x0000000704007986 */ /* 0x000fe2000c101904 */
[----:B------:R-:W-:Y:S05]  /*0120*/  EXIT ;  /* 0x000000000000794d */ /* 0x000fea0003800000 */
.L_x_19:
        /* <DEDUP_REMOVED lines=13> */
.L_x_25:


//--------------------- .nv.shared.reserved.0     --------------------------
	.section	.nv.shared.reserved.0,"aw",@nobits
	.weak		__nv_reservedSMEM_offset_0_alias
	.size		__nv_reservedSMEM_offset_0_alias, 0, 64
	.other		__nv_reservedSMEM_offset_0_alias,@"STO_CUDA_RESERVED_SHARED STV_DEFAULT"
__nv_reservedSMEM_offset_0_alias:
	.zero		0
	.zero		64


//--------------------- .nv.constant0._Z16scale_likelihoodidPdS_S_S_ --------------------------
	.section	.nv.constant0._Z16scale_likelihoodidPdS_S_S_,"a",@progbits
	.sectionflags	@""
	.align	4
.nv.constant0._Z16scale_likelihoodidPdS_S_S_:
	.zero		944


//--------------------- .nv.constant0._Z11compute_stdiPdS_S_ --------------------------
	.section	.nv.constant0._Z11compute_stdiPdS_S_,"a",@progbits
	.sectionflags	@""
	.align	4
.nv.constant0._Z11compute_stdiPdS_S_:
	.zero		928


//--------------------- .nv.constant0._Z21normalization_and_sumiddPdS_S_ --------------------------
	.section	.nv.constant0._Z21normalization_and_sumiddPdS_S_,"a",@progbits
	.sectionflags	@""
	.align	4
.nv.constant0._Z21normalization_and_sumiddPdS_S_:
	.zero		944


//--------------------- .nv.constant0._Z5saxpyifPfS_ --------------------------
	.section	.nv.constant0._Z5saxpyifPfS_,"a",@progbits
	.sectionflags	@""
	.align	4
.nv.constant0._Z5saxpyifPfS_:
	.zero		920


//--------------------- SYMBOLS --------------------------

	.type		.nv.reservedSmem.offset0,@object
	.size		.nv.reservedSmem.offset0,0x4
